//
// Generated by NVIDIA NVVM Compiler
//
// Compiler Build ID: CL-36424714
// Cuda compilation tools, release 13.0, V13.0.88
// Based on NVVM 20.0.0
//

.version 9.0
.target sm_100
.address_size 64

	// .globl	_Z16transport_matrixPiS_
// _ZZ23transport_matrix_sh_memPiS_iE6buffer has been demoted
// _ZZ34transport_matrix_off_bank_conflictPiS_iE6buffer has been demoted

.visible .entry _Z16transport_matrixPiS_(
	.param .u64 .ptr .align 1 _Z16transport_matrixPiS__param_0,
	.param .u64 .ptr .align 1 _Z16transport_matrixPiS__param_1
)
{
	.reg .b32 	%r<14>;
	.reg .b64 	%rd<9>;

	ld.param.u64 	%rd1, [_Z16transport_matrixPiS__param_0];
	ld.param.u64 	%rd2, [_Z16transport_matrixPiS__param_1];
	cvta.to.global.u64 	%rd3, %rd2;
	cvta.to.global.u64 	%rd4, %rd1;
	mov.u32 	%r1, %tid.x;
	mov.u32 	%r2, %ntid.x;
	mov.u32 	%r3, %ctaid.x;
	mad.lo.s32 	%r4, %r2, %r3, %r1;
	mov.u32 	%r5, %tid.y;
	mov.u32 	%r6, %ntid.y;
	mov.u32 	%r7, %ctaid.y;
	mad.lo.s32 	%r8, %r6, %r7, %r5;
	mov.u32 	%r9, %nctaid.x;
	mul.lo.s32 	%r10, %r2, %r9;
	mad.lo.s32 	%r11, %r8, %r10, %r4;
	mul.wide.s32 	%rd5, %r11, 4;
	add.s64 	%rd6, %rd4, %rd5;
	ld.global.u32 	%r12, [%rd6];
	mad.lo.s32 	%r13, %r4, %r10, %r8;
	mul.wide.s32 	%rd7, %r13, 4;
	add.s64 	%rd8, %rd3, %rd7;
	st.global.u32 	[%rd8], %r12;
	ret;

}
	// .globl	_Z23transport_matrix_sh_memPiS_i
.visible .entry _Z23transport_matrix_sh_memPiS_i(
	.param .u64 .ptr .align 1 _Z23transport_matrix_sh_memPiS_i_param_0,
	.param .u64 .ptr .align 1 _Z23transport_matrix_sh_memPiS_i_param_1,
	.param .u32 _Z23transport_matrix_sh_memPiS_i_param_2
)
{
	.reg .b32 	%r<26>;
	.reg .b64 	%rd<9>;
	// demoted variable
	.shared .align 4 .b8 _ZZ23transport_matrix_sh_memPiS_iE6buffer[4096];
	ld.param.u64 	%rd1, [_Z23transport_matrix_sh_memPiS_i_param_0];
	ld.param.u64 	%rd2, [_Z23transport_matrix_sh_memPiS_i_param_1];
	cvta.to.global.u64 	%rd3, %rd2;
	cvta.to.global.u64 	%rd4, %rd1;
	mov.u32 	%r1, %tid.x;
	mov.u32 	%r2, %ntid.x;
	mov.u32 	%r3, %ctaid.x;
	mad.lo.s32 	%r4, %r2, %r3, %r1;
	mov.u32 	%r5, %tid.y;
	mov.u32 	%r6, %ntid.y;
	mov.u32 	%r7, %ctaid.y;
	mad.lo.s32 	%r8, %r6, %r7, %r5;
	mov.u32 	%r9, %nctaid.x;
	mul.lo.s32 	%r10, %r2, %r9;
	mad.lo.s32 	%r11, %r8, %r10, %r4;
	mul.wide.s32 	%rd5, %r11, 4;
	add.s64 	%rd6, %rd4, %rd5;
	ld.global.u32 	%r12, [%rd6];
	shl.b32 	%r13, %r5, 7;
	mov.u32 	%r14, _ZZ23transport_matrix_sh_memPiS_iE6buffer;
	add.s32 	%r15, %r14, %r13;
	shl.b32 	%r16, %r1, 2;
	add.s32 	%r17, %r15, %r16;
	st.shared.u32 	[%r17], %r12;
	bar.sync 	0;
	mad.lo.s32 	%r18, %r7, %r2, %r1;
	mad.lo.s32 	%r19, %r3, %r6, %r5;
	shl.b32 	%r20, %r1, 7;
	add.s32 	%r21, %r14, %r20;
	shl.b32 	%r22, %r5, 2;
	add.s32 	%r23, %r21, %r22;
	ld.shared.u32 	%r24, [%r23];
	mad.lo.s32 	%r25, %r19, %r10, %r18;
	mul.wide.s32 	%rd7, %r25, 4;
	add.s64 	%rd8, %rd3, %rd7;
	st.global.u32 	[%rd8], %r24;
	ret;

}
	// .globl	_Z34transport_matrix_off_bank_conflictPiS_i
.visible .entry _Z34transport_matrix_off_bank_conflictPiS_i(
	.param .u64 .ptr .align 1 _Z34transport_matrix_off_bank_conflictPiS_i_param_0,
	.param .u64 .ptr .align 1 _Z34transport_matrix_off_bank_conflictPiS_i_param_1,
	.param .u32 _Z34transport_matrix_off_bank_conflictPiS_i_param_2
)
{
	.reg .b32 	%r<24>;
	.reg .b64 	%rd<9>;
	// demoted variable
	.shared .align 4 .b8 _ZZ34transport_matrix_off_bank_conflictPiS_iE6buffer[4224];
	ld.param.u64 	%rd1, [_Z34transport_matrix_off_bank_conflictPiS_i_param_0];
	ld.param.u64 	%rd2, [_Z34transport_matrix_off_bank_conflictPiS_i_param_1];
	cvta.to.global.u64 	%rd3, %rd2;
	cvta.to.global.u64 	%rd4, %rd1;
	mov.u32 	%r1, %tid.x;
	mov.u32 	%r2, %ntid.x;
	mov.u32 	%r3, %ctaid.x;
	mad.lo.s32 	%r4, %r2, %r3, %r1;
	mov.u32 	%r5, %tid.y;
	mov.u32 	%r6, %ntid.y;
	mov.u32 	%r7, %ctaid.y;
	mad.lo.s32 	%r8, %r6, %r7, %r5;
	mov.u32 	%r9, %nctaid.x;
	mul.lo.s32 	%r10, %r2, %r9;
	mad.lo.s32 	%r11, %r8, %r10, %r4;
	mul.wide.s32 	%rd5, %r11, 4;
	add.s64 	%rd6, %rd4, %rd5;
	ld.global.u32 	%r12, [%rd6];
	mov.u32 	%r13, _ZZ34transport_matrix_off_bank_conflictPiS_iE6buffer;
	mad.lo.s32 	%r14, %r5, 132, %r13;
	shl.b32 	%r15, %r1, 2;
	add.s32 	%r16, %r14, %r15;
	st.shared.u32 	[%r16], %r12;
	bar.sync 	0;
	mad.lo.s32 	%r17, %r7, %r2, %r1;
	mad.lo.s32 	%r18, %r3, %r6, %r5;
	mad.lo.s32 	%r19, %r1, 132, %r13;
	shl.b32 	%r20, %r5, 2;
	add.s32 	%r21, %r19, %r20;
	ld.shared.u32 	%r22, [%r21];
	mad.lo.s32 	%r23, %r18, %r10, %r17;
	mul.wide.s32 	%rd7, %r23, 4;
	add.s64 	%rd8, %rd3, %rd7;
	st.global.u32 	[%rd8], %r22;
	ret;

}


// ===== COMPILED SASS (sm_100) =====

	.target	sm_100

	.elftype	@"ET_EXEC"


//--------------------- .note.nv.tkinfo           --------------------------
	.section	.note.nv.tkinfo,"",@"SHT_NOTE"
	.sectionflags	@"SHF_NOTE_NV_TKINFO"
	.tkinfo
        /*0018*/ 	.word	0x00000002
        /*0030*/ 	.string	""
        /*0030*/ 	.string	"ptxas"
        /*0030*/ 	.string	"Cuda compilation tools, release 13.0, V13.0.88"
        /*0030*/ 	.string	"Build cuda_13.0.r13.0/compiler.36424714_0"
        /*0030*/ 	.string	"-arch sm_100 -m 64 "



//--------------------- .note.nv.cuinfo           --------------------------
	.section	.note.nv.cuinfo,"",@"SHT_NOTE"
	.sectionflags	@"SHF_NOTE_NV_CUINFO"
        /*0018*/ 	.short	0x0002
        /*001a*/ 	.short	0x0064
        /*001c*/ 	.short	0x0082
	.zero		2


//--------------------- .nv.info                  --------------------------
	.section	.nv.info,"",@"SHT_CUDA_INFO"
	.align	4


	//----- nvinfo : EIATTR_REGCOUNT
	.align		4
        /*0000*/ 	.byte	0x04, 0x2f
        /*0002*/ 	.short	(.L_1 - .L_0)
	.align		4
.L_0:
        /*0004*/ 	.word	index@(_Z16transport_matrixPiS_)
        /*0008*/ 	.word	0x0000000a


	//----- nvinfo : EIATTR_FRAME_SIZE
	.align		4
.L_1:
        /*000c*/ 	.byte	0x04, 0x11
        /*000e*/ 	.short	(.L_3 - .L_2)
	.align		4
.L_2:
        /*0010*/ 	.word	index@(_Z16transport_matrixPiS_)
        /*0014*/ 	.word	0x00000000


	//----- nvinfo : EIATTR_REGCOUNT
	.align		4
.L_3:
        /*0018*/ 	.byte	0x04, 0x2f
        /*001a*/ 	.short	(.L_5 - .L_4)
	.align		4
.L_4:
        /*001c*/ 	.word	index@(_Z23transport_matrix_sh_memPiS_i)
        /*0020*/ 	.word	0x0000000e


	//----- nvinfo : EIATTR_FRAME_SIZE
	.align		4
.L_5:
        /*0024*/ 	.byte	0x04, 0x11
        /*0026*/ 	.short	(.L_7 - .L_6)
	.align		4
.L_6:
        /*0028*/ 	.word	index@(_Z23transport_matrix_sh_memPiS_i)
        /*002c*/ 	.word	0x00000000


	//----- nvinfo : EIATTR_REGCOUNT
	.align		4
.L_7:
        /*0030*/ 	.byte	0x04, 0x2f
        /*0032*/ 	.short	(.L_9 - .L_8)
	.align		4
.L_8:
        /*0034*/ 	.word	index@(_Z34transport_matrix_off_bank_conflictPiS_i)
        /*0038*/ 	.word	0x0000000e


	//----- nvinfo : EIATTR_FRAME_SIZE
	.align		4
.L_9:
        /*003c*/ 	.byte	0x04, 0x11
        /*003e*/ 	.short	(.L_11 - .L_10)
	.align		4
.L_10:
        /*0040*/ 	.word	index@(_Z34transport_matrix_off_bank_conflictPiS_i)
        /*0044*/ 	.word	0x00000000


	//----- nvinfo : EIATTR_MIN_STACK_SIZE
	.align		4
.L_11:
        /*0048*/ 	.byte	0x04, 0x12
        /*004a*/ 	.short	(.L_13 - .L_12)
	.align		4
.L_12:
        /*004c*/ 	.word	index@(_Z34transport_matrix_off_bank_conflictPiS_i)
        /*0050*/ 	.word	0x00000000


	//----- nvinfo : EIATTR_MIN_STACK_SIZE
	.align		4
.L_13:
        /*0054*/ 	.byte	0x04, 0x12
        /*0056*/ 	.short	(.L_15 - .L_14)
	.align		4
.L_14:
        /*0058*/ 	.word	index@(_Z23transport_matrix_sh_memPiS_i)
        /*005c*/ 	.word	0x00000000


	//----- nvinfo : EIATTR_MIN_STACK_SIZE
	.align		4
.L_15:
        /*0060*/ 	.byte	0x04, 0x12
        /*0062*/ 	.short	(.L_17 - .L_16)
	.align		4
.L_16:
        /*0064*/ 	.word	index@(_Z16transport_matrixPiS_)
        /*0068*/ 	.word	0x00000000
.L_17:


//--------------------- .nv.compat                --------------------------
	.section	.nv.compat,"",@"SHT_CUDA_COMPAT_INFO"
	.align	4
        /*0000*/ 	.byte	0x02, 0x09, 0x00, 0x00, 0x02, 0x02, 0x01, 0x00, 0x02, 0x05, 0x05, 0x00, 0x03, 0x07, 0x01, 0x01
        /*0010*/ 	.byte	0x02, 0x03, 0x00, 0x00, 0x02, 0x06, 0x01, 0x00, 0x04, 0x0b, 0x08, 0x00, 0x09, 0x00, 0x00, 0x00
        /*0020*/ 	.byte	0x00, 0x00, 0x00, 0x00


//--------------------- .nv.info._Z34transport_matrix_off_bank_conflictPiS_i --------------------------
	.section	.nv.info._Z34transport_matrix_off_bank_conflictPiS_i,"",@"SHT_CUDA_INFO"
	.sectionflags	@""
	.align	4


	//----- nvinfo : EIATTR_CUDA_API_VERSION
	.align		4
        /*0000*/ 	.byte	0x04, 0x37
        /*0002*/ 	.short	(.L_19 - .L_18)
.L_18:
        /*0004*/ 	.word	0x00000082


	//----- nvinfo : EIATTR_KPARAM_INFO
	.align		4
.L_19:
        /*0008*/ 	.byte	0x04, 0x17
        /*000a*/ 	.short	(.L_21 - .L_20)
.L_20:
        /*000c*/ 	.word	0x00000000
        /*0010*/ 	.short	0x0002
        /*0012*/ 	.short	0x0010
        /*0014*/ 	.byte	0x00, 0xf0, 0x11, 0x00


	//----- nvinfo : EIATTR_KPARAM_INFO
	.align		4
.L_21:
        /*0018*/ 	.byte	0x04, 0x17
        /*001a*/ 	.short	(.L_23 - .L_22)
.L_22:
        /*001c*/ 	.word	0x00000000
        /*0020*/ 	.short	0x0001
        /*0022*/ 	.short	0x0008
        /*0024*/ 	.byte	0x00, 0xf5, 0x21, 0x00


	//----- nvinfo : EIATTR_KPARAM_INFO
	.align		4
.L_23:
        /*0028*/ 	.byte	0x04, 0x17
        /*002a*/ 	.short	(.L_25 - .L_24)
.L_24:
        /*002c*/ 	.word	0x00000000
        /*0030*/ 	.short	0x0000
        /*0032*/ 	.short	0x0000
        /*0034*/ 	.byte	0x00, 0xf5, 0x21, 0x00


	//----- nvinfo : EIATTR_SPARSE_MMA_MASK
	.align		4
.L_25:
        /*0038*/ 	.byte	0x03, 0x50
        /*003a*/ 	.short	0x0000


	//----- nvinfo : EIATTR_MAXREG_COUNT
	.align		4
        /*003c*/ 	.byte	0x03, 0x1b
        /*003e*/ 	.short	0x00ff


	//----- nvinfo : EIATTR_NUM_BARRIERS
	.align		4
        /*0040*/ 	.byte	0x02, 0x4c
        /*0042*/ 	.byte	0x01
	.zero		1


	//----- nvinfo : EIATTR_MERCURY_ISA_VERSION
	.align		4
        /*0044*/ 	.byte	0x03, 0x5f
        /*0046*/ 	.short	0x0101


	//----- nvinfo : EIATTR_VRC_CTA_INIT_COUNT
	.align		4
        /*0048*/ 	.byte	0x02, 0x4a
	.zero		1
	.zero		1


	//----- nvinfo : EIATTR_EXIT_INSTR_OFFSETS
	.align		4
        /*004c*/ 	.byte	0x04, 0x1c
        /*004e*/ 	.short	(.L_27 - .L_26)


	//   ....[0]....
.L_26:
        /*0050*/ 	.word	0x00000200


	//----- nvinfo : EIATTR_CBANK_PARAM_SIZE
	.align		4
.L_27:
        /*0054*/ 	.byte	0x03, 0x19
        /*0056*/ 	.short	0x0014


	//----- nvinfo : EIATTR_PARAM_CBANK
	.align		4
        /*0058*/ 	.byte	0x04, 0x0a
        /*005a*/ 	.short	(.L_29 - .L_28)
	.align		4
.L_28:
        /*005c*/ 	.word	index@(.nv.constant0._Z34transport_matrix_off_bank_conflictPiS_i)
        /*0060*/ 	.short	0x0380
        /*0062*/ 	.short	0x0014


	//----- nvinfo : EIATTR_SW_WAR
	.align		4
.L_29:
        /*0064*/ 	.byte	0x04, 0x36
        /*0066*/ 	.short	(.L_31 - .L_30)
.L_30:
        /*0068*/ 	.word	0x00000008
.L_31:


//--------------------- .nv.info._Z23transport_matrix_sh_memPiS_i --------------------------
	.section	.nv.info._Z23transport_matrix_sh_memPiS_i,"",@"SHT_CUDA_INFO"
	.sectionflags	@""
	.align	4


	//----- nvinfo : EIATTR_CUDA_API_VERSION
	.align		4
        /*0000*/ 	.byte	0x04, 0x37
        /*0002*/ 	.short	(.L_33 - .L_32)
.L_32:
        /*0004*/ 	.word	0x00000082


	//----- nvinfo : EIATTR_KPARAM_INFO
	.align		4
.L_33:
        /*0008*/ 	.byte	0x04, 0x17
        /*000a*/ 	.short	(.L_35 - .L_34)
.L_34:
        /*000c*/ 	.word	0x00000000
        /*0010*/ 	.short	0x0002
        /*0012*/ 	.short	0x0010
        /*0014*/ 	.byte	0x00, 0xf0, 0x11, 0x00


	//----- nvinfo : EIATTR_KPARAM_INFO
	.align		4
.L_35:
        /*0018*/ 	.byte	0x04, 0x17
        /*001a*/ 	.short	(.L_37 - .L_36)
.L_36:
        /*001c*/ 	.word	0x00000000
        /*0020*/ 	.short	0x0001
        /*0022*/ 	.short	0x0008
        /*0024*/ 	.byte	0x00, 0xf5, 0x21, 0x00


	//----- nvinfo : EIATTR_KPARAM_INFO
	.align		4
.L_37:
        /*0028*/ 	.byte	0x04, 0x17
        /*002a*/ 	.short	(.L_39 - .L_38)
.L_38:
        /*002c*/ 	.word	0x00000000
        /*0030*/ 	.short	0x0000
        /*0032*/ 	.short	0x0000
        /*0034*/ 	.byte	0x00, 0xf5, 0x21, 0x00


	//----- nvinfo : EIATTR_SPARSE_MMA_MASK
	.align		4
.L_39:
        /*0038*/ 	.byte	0x03, 0x50
        /*003a*/ 	.short	0x0000


	//----- nvinfo : EIATTR_MAXREG_COUNT
	.align		4
        /*003c*/ 	.byte	0x03, 0x1b
        /*003e*/ 	.short	0x00ff


	//----- nvinfo : EIATTR_NUM_BARRIERS
	.align		4
        /*0040*/ 	.byte	0x02, 0x4c
        /*0042*/ 	.byte	0x01
	.zero		1


	//----- nvinfo : EIATTR_MERCURY_ISA_VERSION
	.align		4
        /*0044*/ 	.byte	0x03, 0x5f
        /*0046*/ 	.short	0x0101


	//----- nvinfo : EIATTR_VRC_CTA_INIT_COUNT
	.align		4
        /*0048*/ 	.byte	0x02, 0x4a
	.zero		1
	.zero		1


	//----- nvinfo : EIATTR_EXIT_INSTR_OFFSETS
	.align		4
        /*004c*/ 	.byte	0x04, 0x1c
        /*004e*/ 	.short	(.L_41 - .L_40)


	//   ....[0]....
.L_40:
        /*0050*/ 	.word	0x00000200


	//----- nvinfo : EIATTR_CBANK_PARAM_SIZE
	.align		4
.L_41:
        /*0054*/ 	.byte	0x03, 0x19
        /*0056*/ 	.short	0x0014


	//----- nvinfo : EIATTR_PARAM_CBANK
	.align		4
        /*0058*/ 	.byte	0x04, 0x0a
        /*005a*/ 	.short	(.L_43 - .L_42)
	.align		4
.L_42:
        /*005c*/ 	.word	index@(.nv.constant0._Z23transport_matrix_sh_memPiS_i)
        /*0060*/ 	.short	0x0380
        /*0062*/ 	.short	0x0014


	//----- nvinfo : EIATTR_SW_WAR
	.align		4
.L_43:
        /*0064*/ 	.byte	0x04, 0x36
        /*0066*/ 	.short	(.L_45 - .L_44)
.L_44:
        /*0068*/ 	.word	0x00000008
.L_45:


//--------------------- .nv.info._Z16transport_matrixPiS_ --------------------------
	.section	.nv.info._Z16transport_matrixPiS_,"",@"SHT_CUDA_INFO"
	.sectionflags	@""
	.align	4


	//----- nvinfo : EIATTR_CUDA_API_VERSION
	.align		4
        /*0000*/ 	.byte	0x04, 0x37
        /*0002*/ 	.short	(.L_47 - .L_46)
.L_46:
        /*0004*/ 	.word	0x00000082


	//----- nvinfo : EIATTR_KPARAM_INFO
	.align		4
.L_47:
        /*0008*/ 	.byte	0x04, 0x17
        /*000a*/ 	.short	(.L_49 - .L_48)
.L_48:
        /*000c*/ 	.word	0x00000000
        /*0010*/ 	.short	0x0001
        /*0012*/ 	.short	0x0008
        /*0014*/ 	.byte	0x00, 0xf5, 0x21, 0x00


	//----- nvinfo : EIATTR_KPARAM_INFO
	.align		4
.L_49:
        /*0018*/ 	.byte	0x04, 0x17
        /*001a*/ 	.short	(.L_51 - .L_50)
.L_50:
        /*001c*/ 	.word	0x00000000
        /*0020*/ 	.short	0x0000
        /*0022*/ 	.short	0x0000
        /*0024*/ 	.byte	0x00, 0xf5, 0x21, 0x00


	//----- nvinfo : EIATTR_SPARSE_MMA_MASK
	.align		4
.L_51:
        /*0028*/ 	.byte	0x03, 0x50
        /*002a*/ 	.short	0x0000


	//----- nvinfo : EIATTR_MAXREG_COUNT
	.align		4
        /*002c*/ 	.byte	0x03, 0x1b
        /*002e*/ 	.short	0x00ff


	//----- nvinfo : EIATTR_MERCURY_ISA_VERSION
	.align		4
        /*0030*/ 	.byte	0x03, 0x5f
        /*0032*/ 	.short	0x0101


	//----- nvinfo : EIATTR_VRC_CTA_INIT_COUNT
	.align		4
        /*0034*/ 	.byte	0x02, 0x4a
	.zero		1
	.zero		1


	//----- nvinfo : EIATTR_EXIT_INSTR_OFFSETS
	.align		4
        /*0038*/ 	.byte	0x04, 0x1c
        /*003a*/ 	.short	(.L_53 - .L_52)


	//   ....[0]....
.L_52:
        /*003c*/ 	.word	0x00000140


	//----- nvinfo : EIATTR_CBANK_PARAM_SIZE
	.align		4
.L_53:
        /*0040*/ 	.byte	0x03, 0x19
        /*0042*/ 	.short	0x0010


	//----- nvinfo : EIATTR_PARAM_CBANK
	.align		4
        /*0044*/ 	.byte	0x04, 0x0a
        /*0046*/ 	.short	(.L_55 - .L_54)
	.align		4
.L_54:
        /*0048*/ 	.word	index@(.nv.constant0._Z16transport_matrixPiS_)
        /*004c*/ 	.short	0x0380
        /*004e*/ 	.short	0x0010


	//----- nvinfo : EIATTR_SW_WAR
	.align		4
.L_55:
        /*0050*/ 	.byte	0x04, 0x36
        /*0052*/ 	.short	(.L_57 - .L_56)
.L_56:
        /*0054*/ 	.word	0x00000008
.L_57:


//--------------------- .nv.callgraph             --------------------------
	.section	.nv.callgraph,"",@"SHT_CUDA_CALLGRAPH"
	.align	4
	.sectionentsize	8
	.align		4
        /*0000*/ 	.word	0x00000000
	.align		4
        /*0004*/ 	.word	0xffffffff
	.align		4
        /*0008*/ 	.word	0x00000000
	.align		4
        /*000c*/ 	.word	0xfffffffe
	.align		4
        /*0010*/ 	.word	0x00000000
	.align		4
        /*0014*/ 	.word	0xfffffffd
	.align		4
        /*0018*/ 	.word	0x00000000
	.align		4
        /*001c*/ 	.word	0xfffffffc


//--------------------- .text._Z34transport_matrix_off_bank_conflictPiS_i --------------------------
	.section	.text._Z34transport_matrix_off_bank_conflictPiS_i,"ax",@progbits
	.align	128
        .global         _Z34transport_matrix_off_bank_conflictPiS_i
        .type           _Z34transport_matrix_off_bank_conflictPiS_i,@function
        .size           _Z34transport_matrix_off_bank_conflictPiS_i,(.L_x_3 - _Z34transport_matrix_off_bank_conflictPiS_i)
        .other          _Z34transport_matrix_off_bank_conflictPiS_i,@"STO_CUDA_ENTRY STV_DEFAULT"
_Z34transport_matrix_off_bank_conflictPiS_i:
.text._Z34transport_matrix_off_bank_conflictPiS_i:
[----:B------:R-:W-:Y:S01]  /*0000*/  LDC R1, c[0x0][0x37c] ;  /* 0x0000df00ff017b82 */ /* 0x000fe20000000800 */
[----:B------:R-:W0:Y:S01]  /*0010*/  S2R R7, SR_TID.X ;  /* 0x0000000000077919 */ /* 0x000e220000002100 */
[----:B------:R-:W1:Y:S06]  /*0020*/  LDCU UR5, c[0x0][0x360] ;  /* 0x00006c00ff0577ac */ /* 0x000e6c0008000800 */
[----:B------:R-:W2:Y:S01]  /*0030*/  LDC.64 R2, c[0x0][0x380] ;  /* 0x0000e000ff027b82 */ /* 0x000ea20000000a00 */
[----:B------:R-:W0:Y:S01]  /*0040*/  S2R R8, SR_CTAID.X ;  /* 0x0000000000087919 */ /* 0x000e220000002500 */
[----:B------:R-:W3:Y:S01]  /*0050*/  LDCU UR8, c[0x0][0x364] ;  /* 0x00006c80ff0877ac */ /* 0x000ee20008000800 */
[----:B------:R-:W3:Y:S01]  /*0060*/  S2R R11, SR_TID.Y ;  /* 0x00000000000b7919 */ /* 0x000ee20000002200 */
[----:B------:R-:W1:Y:S01]  /*0070*/  LDCU UR4, c[0x0][0x370] ;  /* 0x00006e00ff0477ac */ /* 0x000e620008000800 */
[----:B------:R-:W3:Y:S01]  /*0080*/  S2R R10, SR_CTAID.Y ;  /* 0x00000000000a7919 */ /* 0x000ee20000002600 */
[----:B------:R-:W4:Y:S01]  /*0090*/  LDCU.64 UR6, c[0x0][0x358] ;  /* 0x00006b00ff0677ac */ /* 0x000f220008000a00 */
[----:B-1----:R-:W-:-:S02]  /*00a0*/  UIMAD UR4, UR5, UR4, URZ ;  /* 0x00000004050472a4 */ /* 0x002fc4000f8e02ff */
[----:B0-----:R-:W-:Y:S02]  /*00b0*/  IMAD R0, R8, UR5, R7 ;  /* 0x0000000508007c24 */ /* 0x001fe4000f8e0207 */
[----:B---3--:R-:W-:-:S04]  /*00c0*/  IMAD R5, R10, UR8, R11 ;  /* 0x000000080a057c24 */ /* 0x008fc8000f8e020b */
[----:B------:R-:W-:-:S04]  /*00d0*/  IMAD R5, R5, UR4, R0 ;  /* 0x0000000405057c24 */ /* 0x000fc8000f8e0200 */
[----:B--2---:R-:W-:-:S05]  /*00e0*/  IMAD.WIDE R2, R5, 0x4, R2 ;  /* 0x0000000405027825 */ /* 0x004fca00078e0202 */
[----:B----4-:R0:W2:Y:S01]  /*00f0*/  LDG.E R0, desc[UR6][R2.64] ;  /* 0x0000000602007981 */ /* 0x0100a2000c1e1900 */
[----:B------:R-:W-:Y:S01]  /*0100*/  MOV R4, 0x400 ;  /* 0x0000040000047802 */ /* 0x000fe20000000f00 */
[----:B------:R-:W1:Y:S01]  /*0110*/  S2R R5, SR_CgaCtaId ;  /* 0x0000000000057919 */ /* 0x000e620000008800 */
[----:B0-----:R-:W0:Y:S02]  /*0120*/  LDC.64 R2, c[0x0][0x388] ;  /* 0x0000e200ff027b82 */ /* 0x001e240000000a00 */
[----:B-1----:R-:W-:-:S05]  /*0130*/  LEA R4, R5, R4, 0x18 ;  /* 0x0000000405047211 */ /* 0x002fca00078ec0ff */
[--C-:B------:R-:W-:Y:S02]  /*0140*/  IMAD R5, R11, 0x84, R4.reuse ;  /* 0x000000840b057824 */ /* 0x100fe400078e0204 */
[----:B------:R-:W-:-:S03]  /*0150*/  IMAD R4, R7, 0x84, R4 ;  /* 0x0000008407047824 */ /* 0x000fc600078e0204 */
[----:B------:R-:W-:Y:S02]  /*0160*/  LEA R5, R7, R5, 0x2 ;  /* 0x0000000507057211 */ /* 0x000fe400078e10ff */
[----:B------:R-:W-:Y:S01]  /*0170*/  LEA R6, R11, R4, 0x2 ;  /* 0x000000040b067211 */ /* 0x000fe200078e10ff */
[----:B------:R-:W-:Y:S02]  /*0180*/  IMAD R4, R10, UR5, R7 ;  /* 0x000000050a047c24 */ /* 0x000fe4000f8e0207 */
[----:B------:R-:W-:-:S04]  /*0190*/  IMAD R7, R8, UR8, R11 ;  /* 0x0000000808077c24 */ /* 0x000fc8000f8e020b */
[----:B------:R-:W-:-:S04]  /*01a0*/  IMAD R7, R7, UR4, R4 ;  /* 0x0000000407077c24 */ /* 0x000fc8000f8e0204 */
[----:B0-----:R-:W-:Y:S01]  /*01b0*/  IMAD.WIDE R2, R7, 0x4, R2 ;  /* 0x0000000407027825 */ /* 0x001fe200078e0202 */
[----:B--2---:R-:W-:Y:S01]  /*01c0*/  STS [R5], R0 ;  /* 0x0000000005007388 */ /* 0x004fe20000000800 */
[----:B------:R-:W-:Y:S06]  /*01d0*/  BAR.SYNC.DEFER_BLOCKING 0x0 ;  /* 0x0000000000007b1d */ /* 0x000fec0000010000 */
[----:B------:R-:W0:Y:S04]  /*01e0*/  LDS R9, [R6] ;  /* 0x0000000006097984 */ /* 0x000e280000000800 */
[----:B0-----:R-:W-:Y:S01]  /*01f0*/  STG.E desc[UR6][R2.64], R9 ;  /* 0x0000000902007986 */ /* 0x001fe2000c101906 */
[----:B------:R-:W-:Y:S05]  /*0200*/  EXIT ;  /* 0x000000000000794d */ /* 0x000fea0003800000 */
.L_x_0:
[----:B------:R-:W-:-:S00]  /*0210*/  BRA `(.L_x_0) ;  /* 0xfffffffc00fc7947 */ /* 0x000fc0000383ffff */
[----:B------:R-:W-:-:S00]  /*0220*/  NOP ;  /* 0x0000000000007918 */ /* 0x000fc00000000000 */
        /* <DEDUP_REMOVED lines=13> */
.L_x_3:


//--------------------- .text._Z23transport_matrix_sh_memPiS_i --------------------------
	.section	.text._Z23transport_matrix_sh_memPiS_i,"ax",@progbits
	.align	128
        .global         _Z23transport_matrix_sh_memPiS_i
        .type           _Z23transport_matrix_sh_memPiS_i,@function
        .size           _Z23transport_matrix_sh_memPiS_i,(.L_x_4 - _Z23transport_matrix_sh_memPiS_i)
        .other          _Z23transport_matrix_sh_memPiS_i,@"STO_CUDA_ENTRY STV_DEFAULT"
_Z23transport_matrix_sh_memPiS_i:
.text._Z23transport_matrix_sh_memPiS_i:
        /* <DEDUP_REMOVED lines=16> */
[----:B------:R-:W1:Y:S01]  /*0100*/  S2UR UR6, SR_CgaCtaId ;  /* 0x00000000000679c3 */ /* 0x000e620000008800 */
[----:B------:R-:W-:-:S07]  /*0110*/  UMOV UR5, 0x400 ;  /* 0x0000040000057882 */ /* 0x000fce0000000000 */
[----:B0-----:R-:W0:Y:S01]  /*0120*/  LDC.64 R2, c[0x0][0x388] ;  /* 0x0000e200ff027b82 */ /* 0x001e220000000a00 */
[----:B-1----:R-:W-:-:S06]  /*0130*/  ULEA UR5, UR6, UR5, 0x18 ;  /* 0x0000000506057291 */ /* 0x002fcc000f8ec0ff */
[----:B------:R-:W-:Y:S02]  /*0140*/  LEA R4, R11, UR5, 0x7 ;  /* 0x000000050b047c11 */ /* 0x000fe4000f8e38ff */
[C---:B------:R-:W-:Y:S02]  /*0150*/  LEA R6, R7.reuse, UR5, 0x7 ;  /* 0x0000000507067c11 */ /* 0x040fe4000f8e38ff */
[----:B------:R-:W-:Y:S01]  /*0160*/  LEA R5, R7, R4, 0x2 ;  /* 0x0000000407057211 */ /* 0x000fe200078e10ff */
[----:B------:R-:W-:Y:S01]  /*0170*/  IMAD R4, R10, UR7, R7 ;  /* 0x000000070a047c24 */ /* 0x000fe2000f8e0207 */
[----:B------:R-:W-:Y:S01]  /*0180*/  LEA R6, R11, R6, 0x2 ;  /* 0x000000060b067211 */ /* 0x000fe200078e10ff */
        /* <DEDUP_REMOVED lines=8> */
.L_x_1:
        /* <DEDUP_REMOVED lines=15> */
.L_x_4:


//--------------------- .text._Z16transport_matrixPiS_ --------------------------
	.section	.text._Z16transport_matrixPiS_,"ax",@progbits
	.align	128
        .global         _Z16transport_matrixPiS_
        .type           _Z16transport_matrixPiS_,@function
        .size           _Z16transport_matrixPiS_,(.L_x_5 - _Z16transport_matrixPiS_)
        .other          _Z16transport_matrixPiS_,@"STO_CUDA_ENTRY STV_DEFAULT"
_Z16transport_matrixPiS_:
.text._Z16transport_matrixPiS_:
        /* <DEDUP_REMOVED lines=14> */
[----:B--2---:R-:W-:Y:S02]  /*00e0*/  IMAD.WIDE R2, R5, 0x4, R2 ;  /* 0x0000000405027825 */ /* 0x004fe400078e0202 */
[----:B------:R-:W0:Y:S04]  /*00f0*/  LDC.64 R4, c[0x0][0x388] ;  /* 0x0000e200ff047b82 */ /* 0x000e280000000a00 */
[----:B----4-:R-:W2:Y:S01]  /*0100*/  LDG.E R3, desc[UR6][R2.64] ;  /* 0x0000000602037981 */ /* 0x010ea2000c1e1900 */
[----:B------:R-:W-:-:S04]  /*0110*/  IMAD R7, R0, UR4, R7 ;  /* 0x0000000400077c24 */ /* 0x000fc8000f8e0207 */
[----:B0-----:R-:W-:-:S05]  /*0120*/  IMAD.WIDE R4, R7, 0x4, R4 ;  /* 0x0000000407047825 */ /* 0x001fca00078e0204 */
[----:B--2---:R-:W-:Y:S01]  /*0130*/  STG.E desc[UR6][R4.64], R3 ;  /* 0x0000000304007986 */ /* 0x004fe2000c101906 */
[----:B------:R-:W-:Y:S05]  /*0140*/  EXIT ;  /* 0x000000000000794d */ /* 0x000fea0003800000 */
.L_x_2:
        /* <DEDUP_REMOVED lines=11> */
.L_x_5:


//--------------------- .nv.shared._Z34transport_matrix_off_bank_conflictPiS_i --------------------------
	.section	.nv.shared._Z34transport_matrix_off_bank_conflictPiS_i,"aw",@nobits
	.sectionflags	@""
	.align	4
.nv.shared._Z34transport_matrix_off_bank_conflictPiS_i:
	.zero		5248


//--------------------- .nv.shared.reserved.0     --------------------------
	.section	.nv.shared.reserved.0,"aw",@nobits
	.weak		__nv_reservedSMEM_offset_0_alias
	.size		__nv_reservedSMEM_offset_0_alias, 0, 64
	.other		__nv_reservedSMEM_offset_0_alias,@"STO_CUDA_RESERVED_SHARED STV_DEFAULT"
__nv_reservedSMEM_offset_0_alias:
	.zero		0
	.zero		64


//--------------------- .nv.shared._Z23transport_matrix_sh_memPiS_i --------------------------
	.section	.nv.shared._Z23transport_matrix_sh_memPiS_i,"aw",@nobits
	.sectionflags	@""
	.align	4
.nv.shared._Z23transport_matrix_sh_memPiS_i:
	.zero		5120


//--------------------- .nv.constant0._Z34transport_matrix_off_bank_conflictPiS_i --------------------------
	.section	.nv.constant0._Z34transport_matrix_off_bank_conflictPiS_i,"a",@progbits
	.sectionflags	@""
	.align	4
.nv.constant0._Z34transport_matrix_off_bank_conflictPiS_i:
	.zero		916


//--------------------- .nv.constant0._Z23transport_matrix_sh_memPiS_i --------------------------
	.section	.nv.constant0._Z23transport_matrix_sh_memPiS_i,"a",@progbits
	.sectionflags	@""
	.align	4
.nv.constant0._Z23transport_matrix_sh_memPiS_i:
	.zero		916


//--------------------- .nv.constant0._Z16transport_matrixPiS_ --------------------------
	.section	.nv.constant0._Z16transport_matrixPiS_,"a",@progbits
	.sectionflags	@""
	.align	4
.nv.constant0._Z16transport_matrixPiS_:
	.zero		912


//--------------------- SYMBOLS --------------------------

	.type		.nv.reservedSmem.offset0,@object
	.size		.nv.reservedSmem.offset0,0x4
	.type		.nv.reservedSmem.cap,@object
	.size		.nv.reservedSmem.cap,0x4
